//
// Generated by NVIDIA NVVM Compiler
//
// Compiler Build ID: CL-36424714
// Cuda compilation tools, release 13.0, V13.0.88
// Based on NVVM 20.0.0
//

.version 9.0
.target sm_100
.address_size 64

	// .globl	snn_surrogate_kernel

.visible .entry snn_surrogate_kernel(
	.param .u64 .ptr .align 1 snn_surrogate_kernel_param_0,
	.param .u64 .ptr .align 1 snn_surrogate_kernel_param_1,
	.param .u64 snn_surrogate_kernel_param_2
)
{
	.reg .pred 	%p<2>;
	.reg .b32 	%r<5>;
	.reg .b32 	%f<5>;
	.reg .b64 	%rd<10>;

	ld.param.u64 	%rd2, [snn_surrogate_kernel_param_0];
	ld.param.u64 	%rd3, [snn_surrogate_kernel_param_1];
	ld.param.u64 	%rd4, [snn_surrogate_kernel_param_2];
	mov.u32 	%r1, %ctaid.x;
	mov.u32 	%r2, %ntid.x;
	mov.u32 	%r3, %tid.x;
	mad.lo.s32 	%r4, %r1, %r2, %r3;
	cvt.u64.u32 	%rd1, %r4;
	setp.le.u64 	%p1, %rd4, %rd1;
	@%p1 bra 	$L__BB0_2;
	cvta.to.global.u64 	%rd5, %rd2;
	cvta.to.global.u64 	%rd6, %rd3;
	shl.b64 	%rd7, %rd1, 2;
	add.s64 	%rd8, %rd5, %rd7;
	ld.global.f32 	%f1, [%rd8];
	mul.f32 	%f2, %f1, 0f40490FDB;
	fma.rn.f32 	%f3, %f2, %f2, 0f3F800000;
	rcp.rn.f32 	%f4, %f3;
	add.s64 	%rd9, %rd6, %rd7;
	st.global.f32 	[%rd9], %f4;
$L__BB0_2:
	ret;

}


// ===== COMPILED SASS (sm_100) =====

	.target	sm_100

	.elftype	@"ET_EXEC"


//--------------------- .note.nv.tkinfo           --------------------------
	.section	.note.nv.tkinfo,"",@"SHT_NOTE"
	.sectionflags	@"SHF_NOTE_NV_TKINFO"
	.tkinfo
        /*0018*/ 	.word	0x00000002
        /*0030*/ 	.string	""
        /*0030*/ 	.string	"ptxas"
        /*0030*/ 	.string	"Cuda compilation tools, release 13.0, V13.0.88"
        /*0030*/ 	.string	"Build cuda_13.0.r13.0/compiler.36424714_0"
        /*0030*/ 	.string	"-arch sm_100 -m 64 "



//--------------------- .note.nv.cuinfo           --------------------------
	.section	.note.nv.cuinfo,"",@"SHT_NOTE"
	.sectionflags	@"SHF_NOTE_NV_CUINFO"
        /*0018*/ 	.short	0x0002
        /*001a*/ 	.short	0x0064
        /*001c*/ 	.short	0x0082
	.zero		2


//--------------------- .nv.info                  --------------------------
	.section	.nv.info,"",@"SHT_CUDA_INFO"
	.align	4


	//----- nvinfo : EIATTR_REGCOUNT
	.align		4
        /*0000*/ 	.byte	0x04, 0x2f
        /*0002*/ 	.short	(.L_1 - .L_0)
	.align		4
.L_0:
        /*0004*/ 	.word	index@(snn_surrogate_kernel)
        /*0008*/ 	.word	0x0000000f


	//----- nvinfo : EIATTR_FRAME_SIZE
	.align		4
.L_1:
        /*000c*/ 	.byte	0x04, 0x11
        /*000e*/ 	.short	(.L_3 - .L_2)
	.align		4
.L_2:
        /*0010*/ 	.word	index@($__internal_0_$__cuda_sm20_rcp_rn_f32_slowpath)
        /*0014*/ 	.word	0x00000000


	//----- nvinfo : EIATTR_FRAME_SIZE
	.align		4
.L_3:
        /*0018*/ 	.byte	0x04, 0x11
        /*001a*/ 	.short	(.L_5 - .L_4)
	.align		4
.L_4:
        /*001c*/ 	.word	index@(snn_surrogate_kernel)
        /*0020*/ 	.word	0x00000000


	//----- nvinfo : EIATTR_MIN_STACK_SIZE
	.align		4
.L_5:
        /*0024*/ 	.byte	0x04, 0x12
        /*0026*/ 	.short	(.L_7 - .L_6)
	.align		4
.L_6:
        /*0028*/ 	.word	index@(snn_surrogate_kernel)
        /*002c*/ 	.word	0x00000000
.L_7:


//--------------------- .nv.compat                --------------------------
	.section	.nv.compat,"",@"SHT_CUDA_COMPAT_INFO"
	.align	4
        /*0000*/ 	.byte	0x02, 0x09, 0x00, 0x00, 0x02, 0x02, 0x01, 0x00, 0x02, 0x05, 0x05, 0x00, 0x03, 0x07, 0x01, 0x01
        /*0010*/ 	.byte	0x02, 0x03, 0x00, 0x00, 0x02, 0x06, 0x01, 0x00, 0x04, 0x0b, 0x08, 0x00, 0x09, 0x00, 0x00, 0x00
        /*0020*/ 	.byte	0x00, 0x00, 0x00, 0x00


//--------------------- .nv.info.snn_surrogate_kernel --------------------------
	.section	.nv.info.snn_surrogate_kernel,"",@"SHT_CUDA_INFO"
	.sectionflags	@""
	.align	4


	//----- nvinfo : EIATTR_CUDA_API_VERSION
	.align		4
        /*0000*/ 	.byte	0x04, 0x37
        /*0002*/ 	.short	(.L_9 - .L_8)
.L_8:
        /*0004*/ 	.word	0x00000082


	//----- nvinfo : EIATTR_KPARAM_INFO
	.align		4
.L_9:
        /*0008*/ 	.byte	0x04, 0x17
        /*000a*/ 	.short	(.L_11 - .L_10)
.L_10:
        /*000c*/ 	.word	0x00000000
        /*0010*/ 	.short	0x0002
        /*0012*/ 	.short	0x0010
        /*0014*/ 	.byte	0x00, 0xf0, 0x21, 0x00


	//----- nvinfo : EIATTR_KPARAM_INFO
	.align		4
.L_11:
        /*0018*/ 	.byte	0x04, 0x17
        /*001a*/ 	.short	(.L_13 - .L_12)
.L_12:
        /*001c*/ 	.word	0x00000000
        /*0020*/ 	.short	0x0001
        /*0022*/ 	.short	0x0008
        /*0024*/ 	.byte	0x00, 0xf5, 0x21, 0x00


	//----- nvinfo : EIATTR_KPARAM_INFO
	.align		4
.L_13:
        /*0028*/ 	.byte	0x04, 0x17
        /*002a*/ 	.short	(.L_15 - .L_14)
.L_14:
        /*002c*/ 	.word	0x00000000
        /*0030*/ 	.short	0x0000
        /*0032*/ 	.short	0x0000
        /*0034*/ 	.byte	0x00, 0xf5, 0x21, 0x00


	//----- nvinfo : EIATTR_SPARSE_MMA_MASK
	.align		4
.L_15:
        /*0038*/ 	.byte	0x03, 0x50
        /*003a*/ 	.short	0x0000


	//----- nvinfo : EIATTR_MAXREG_COUNT
	.align		4
        /*003c*/ 	.byte	0x03, 0x1b
        /*003e*/ 	.short	0x00ff


	//----- nvinfo : EIATTR_MERCURY_ISA_VERSION
	.align		4
        /*0040*/ 	.byte	0x03, 0x5f
        /*0042*/ 	.short	0x0101


	//----- nvinfo : EIATTR_VRC_CTA_INIT_COUNT
	.align		4
        /*0044*/ 	.byte	0x02, 0x4a
	.zero		1
	.zero		1


	//----- nvinfo : EIATTR_EXIT_INSTR_OFFSETS
	.align		4
        /*0048*/ 	.byte	0x04, 0x1c
        /*004a*/ 	.short	(.L_17 - .L_16)


	//   ....[0]....
.L_16:
        /*004c*/ 	.word	0x00000080


	//   ....[1]....
        /*0050*/ 	.word	0x00000240


	//----- nvinfo : EIATTR_CRS_STACK_SIZE
	.align		4
.L_17:
        /*0054*/ 	.byte	0x04, 0x1e
        /*0056*/ 	.short	(.L_19 - .L_18)
.L_18:
        /*0058*/ 	.word	0x00000000


	//----- nvinfo : EIATTR_CBANK_PARAM_SIZE
	.align		4
.L_19:
        /*005c*/ 	.byte	0x03, 0x19
        /*005e*/ 	.short	0x0018


	//----- nvinfo : EIATTR_PARAM_CBANK
	.align		4
        /*0060*/ 	.byte	0x04, 0x0a
        /*0062*/ 	.short	(.L_21 - .L_20)
	.align		4
.L_20:
        /*0064*/ 	.word	index@(.nv.constant0.snn_surrogate_kernel)
        /*0068*/ 	.short	0x0380
        /*006a*/ 	.short	0x0018


	//----- nvinfo : EIATTR_SW_WAR
	.align		4
.L_21:
        /*006c*/ 	.byte	0x04, 0x36
        /*006e*/ 	.short	(.L_23 - .L_22)
.L_22:
        /*0070*/ 	.word	0x00000008
.L_23:


//--------------------- .nv.callgraph             --------------------------
	.section	.nv.callgraph,"",@"SHT_CUDA_CALLGRAPH"
	.align	4
	.sectionentsize	8
	.align		4
        /*0000*/ 	.word	0x00000000
	.align		4
        /*0004*/ 	.word	0xffffffff
	.align		4
        /*0008*/ 	.word	0x00000000
	.align		4
        /*000c*/ 	.word	0xfffffffe
	.align		4
        /*0010*/ 	.word	0x00000000
	.align		4
        /*0014*/ 	.word	0xfffffffd
	.align		4
        /*0018*/ 	.word	0x00000000
	.align		4
        /*001c*/ 	.word	0xfffffffc


//--------------------- .text.snn_surrogate_kernel --------------------------
	.section	.text.snn_surrogate_kernel,"ax",@progbits
	.align	128
        .global         snn_surrogate_kernel
        .type           snn_surrogate_kernel,@function
        .size           snn_surrogate_kernel,(.L_x_8 - snn_surrogate_kernel)
        .other          snn_surrogate_kernel,@"STO_CUDA_ENTRY STV_DEFAULT"
snn_surrogate_kernel:
.text.snn_surrogate_kernel:
[----:B------:R-:W-:Y:S01]  /*0000*/  LDC R1, c[0x0][0x37c] ;  /* 0x0000df00ff017b82 */ /* 0x000fe20000000800 */
[----:B------:R-:W0:Y:S07]  /*0010*/  S2R R0, SR_TID.X ;  /* 0x0000000000007919 */ /* 0x000e2e0000002100 */
[----:B------:R-:W0:Y:S01]  /*0020*/  S2UR UR4, SR_CTAID.X ;  /* 0x00000000000479c3 */ /* 0x000e220000002500 */
[----:B------:R-:W1:Y:S07]  /*0030*/  LDCU.64 UR6, c[0x0][0x390] ;  /* 0x00007200ff0677ac */ /* 0x000e6e0008000a00 */
[----:B------:R-:W0:Y:S02]  /*0040*/  LDC R3, c[0x0][0x360] ;  /* 0x0000d800ff037b82 */ /* 0x000e240000000800 */
[----:B0-----:R-:W-:-:S05]  /*0050*/  IMAD R3, R3, UR4, R0 ;  /* 0x0000000403037c24 */ /* 0x001fca000f8e0200 */
[----:B-1----:R-:W-:-:S04]  /*0060*/  ISETP.GE.U32.AND P0, PT, R3, UR6, PT ;  /* 0x0000000603007c0c */ /* 0x002fc8000bf06070 */
[----:B------:R-:W-:-:S13]  /*0070*/  ISETP.GE.U32.AND.EX P0, PT, RZ, UR7, PT, P0 ;  /* 0x00000007ff007c0c */ /* 0x000fda000bf06100 */
[----:B------:R-:W-:Y:S05]  /*0080*/  @P0 EXIT ;  /* 0x000000000000094d */ /* 0x000fea0003800000 */
[----:B------:R-:W0:Y:S01]  /*0090*/  LDCU.64 UR6, c[0x0][0x380] ;  /* 0x00007000ff0677ac */ /* 0x000e220008000a00 */
[----:B------:R-:W-:Y:S01]  /*00a0*/  IMAD.SHL.U32 R4, R3, 0x4, RZ ;  /* 0x0000000403047824 */ /* 0x000fe200078e00ff */
[----:B------:R-:W-:Y:S01]  /*00b0*/  SHF.R.U32.HI R3, RZ, 0x1e, R3 ;  /* 0x0000001eff037819 */ /* 0x000fe20000011603 */
[----:B------:R-:W1:Y:S03]  /*00c0*/  LDCU.64 UR4, c[0x0][0x358] ;  /* 0x00006b00ff0477ac */ /* 0x000e660008000a00 */
[----:B0-----:R-:W-:-:S04]  /*00d0*/  IADD3 R6, P0, PT, R4, UR6, RZ ;  /* 0x0000000604067c10 */ /* 0x001fc8000ff1e0ff */
[----:B------:R-:W-:-:S05]  /*00e0*/  IADD3.X R7, PT, PT, R3, UR7, RZ, P0, !PT ;  /* 0x0000000703077c10 */ /* 0x000fca00087fe4ff */
[----:B-1----:R-:W2:Y:S01]  /*00f0*/  LDG.E R6, desc[UR4][R6.64] ;  /* 0x0000000406067981 */ /* 0x002ea2000c1e1900 */
[----:B------:R-:W-:Y:S01]  /*0100*/  BSSY.RECONVERGENT B0, `(.L_x_0) ;  /* 0x000000f000007945 */ /* 0x000fe20003800200 */
[----:B--2---:R-:W-:-:S04]  /*0110*/  FMUL R0, R6, 3.1415927410125732422 ;  /* 0x40490fdb06007820 */ /* 0x004fc80000400000 */
[----:B------:R-:W-:-:S04]  /*0120*/  FFMA R0, R0, R0, 1 ;  /* 0x3f80000000007423 */ /* 0x000fc80000000000 */
[----:B------:R-:W-:-:S05]  /*0130*/  VIADD R2, R0, 0x1800000 ;  /* 0x0180000000027836 */ /* 0x000fca0000000000 */
[----:B------:R-:W-:-:S04]  /*0140*/  LOP3.LUT R2, R2, 0x7f800000, RZ, 0xc0, !PT ;  /* 0x7f80000002027812 */ /* 0x000fc800078ec0ff */
[----:B------:R-:W-:-:S13]  /*0150*/  ISETP.GT.U32.AND P0, PT, R2, 0x1ffffff, PT ;  /* 0x01ffffff0200780c */ /* 0x000fda0003f04070 */
[----:B------:R-:W-:Y:S05]  /*0160*/  @P0 BRA `(.L_x_1) ;  /* 0x0000000000100947 */ /* 0x000fea0003800000 */
[----:B------:R-:W-:-:S07]  /*0170*/  MOV R6, 0x190 ;  /* 0x0000019000067802 */ /* 0x000fce0000000f00 */
[----:B------:R-:W-:Y:S05]  /*0180*/  CALL.REL.NOINC `($__internal_0_$__cuda_sm20_rcp_rn_f32_slowpath) ;  /* 0x0000000000307944 */ /* 0x000fea0003c00000 */
[----:B------:R-:W-:Y:S01]  /*0190*/  IMAD.MOV.U32 R7, RZ, RZ, R5 ;  /* 0x000000ffff077224 */ /* 0x000fe200078e0005 */
[----:B------:R-:W-:Y:S06]  /*01a0*/  BRA `(.L_x_2) ;  /* 0x0000000000107947 */ /* 0x000fec0003800000 */
.L_x_1:
[----:B------:R-:W0:Y:S02]  /*01b0*/  MUFU.RCP R7, R0 ;  /* 0x0000000000077308 */ /* 0x000e240000001000 */
[----:B0-----:R-:W-:-:S04]  /*01c0*/  FFMA R2, R0, R7, -1 ;  /* 0xbf80000000027423 */ /* 0x001fc80000000007 */
[----:B------:R-:W-:-:S04]  /*01d0*/  FADD.FTZ R2, -R2, -RZ ;  /* 0x800000ff02027221 */ /* 0x000fc80000010100 */
[----:B------:R-:W-:-:S07]  /*01e0*/  FFMA R7, R7, R2, R7 ;  /* 0x0000000207077223 */ /* 0x000fce0000000007 */
.L_x_2:
[----:B------:R-:W-:Y:S05]  /*01f0*/  BSYNC.RECONVERGENT B0 ;  /* 0x0000000000007941 */ /* 0x000fea0003800200 */
.L_x_0:
[----:B------:R-:W0:Y:S02]  /*0200*/  LDCU.64 UR6, c[0x0][0x388] ;  /* 0x00007100ff0677ac */ /* 0x000e240008000a00 */
[----:B0-----:R-:W-:-:S04]  /*0210*/  IADD3 R4, P0, PT, R4, UR6, RZ ;  /* 0x0000000604047c10 */ /* 0x001fc8000ff1e0ff */
[----:B------:R-:W-:-:S05]  /*0220*/  IADD3.X R5, PT, PT, R3, UR7, RZ, P0, !PT ;  /* 0x0000000703057c10 */ /* 0x000fca00087fe4ff */
[----:B------:R-:W-:Y:S01]  /*0230*/  STG.E desc[UR4][R4.64], R7 ;  /* 0x0000000704007986 */ /* 0x000fe2000c101904 */
[----:B------:R-:W-:Y:S05]  /*0240*/  EXIT ;  /* 0x000000000000794d */ /* 0x000fea0003800000 */
        .weak           $__internal_0_$__cuda_sm20_rcp_rn_f32_slowpath
        .type           $__internal_0_$__cuda_sm20_rcp_rn_f32_slowpath,@function
        .size           $__internal_0_$__cuda_sm20_rcp_rn_f32_slowpath,(.L_x_8 - $__internal_0_$__cuda_sm20_rcp_rn_f32_slowpath)
$__internal_0_$__cuda_sm20_rcp_rn_f32_slowpath:
[----:B------:R-:W-:Y:S01]  /*0250*/  IMAD.SHL.U32 R2, R0, 0x2, RZ ;  /* 0x0000000200027824 */ /* 0x000fe200078e00ff */
[----:B------:R-:W-:Y:S04]  /*0260*/  BSSY.RECONVERGENT B1, `(.L_x_3) ;  /* 0x0000030000017945 */ /* 0x000fe80003800200 */
[----:B------:R-:W-:-:S04]  /*0270*/  SHF.R.U32.HI R2, RZ, 0x18, R2 ;  /* 0x00000018ff027819 */ /* 0x000fc80000011602 */
[----:B------:R-:W-:-:S13]  /*0280*/  ISETP.NE.U32.AND P0, PT, R2, RZ, PT ;  /* 0x000000ff0200720c */ /* 0x000fda0003f05070 */
[----:B------:R-:W-:Y:S05]  /*0290*/  @P0 BRA `(.L_x_4) ;  /* 0x0000000000280947 */ /* 0x000fea0003800000 */
[----:B------:R-:W-:-:S05]  /*02a0*/  IMAD.SHL.U32 R2, R0, 0x2, RZ ;  /* 0x0000000200027824 */ /* 0x000fca00078e00ff */
[----:B------:R-:W-:-:S13]  /*02b0*/  ISETP.NE.AND P0, PT, R2, RZ, PT ;  /* 0x000000ff0200720c */ /* 0x000fda0003f05270 */
[----:B------:R-:W-:Y:S01]  /*02c0*/  @P0 FFMA R7, R0, 1.84467440737095516160e+19, RZ ;  /* 0x5f80000000070823 */ /* 0x000fe200000000ff */
[----:B------:R-:W-:Y:S08]  /*02d0*/  @!P0 MUFU.RCP R5, R0 ;  /* 0x0000000000058308 */ /* 0x000ff00000001000 */
[----:B------:R-:W0:Y:S02]  /*02e0*/  @P0 MUFU.RCP R2, R7 ;  /* 0x0000000700020308 */ /* 0x000e240000001000 */
[----:B0-----:R-:W-:-:S04]  /*02f0*/  @P0 FFMA R8, R7, R2, -1 ;  /* 0xbf80000007080423 */ /* 0x001fc80000000002 */
[----:B------:R-:W-:-:S04]  /*0300*/  @P0 FADD.FTZ R9, -R8, -RZ ;  /* 0x800000ff08090221 */ /* 0x000fc80000010100 */
[----:B------:R-:W-:-:S04]  /*0310*/  @P0 FFMA R2, R2, R9, R2 ;  /* 0x0000000902020223 */ /* 0x000fc80000000002 */
[----:B------:R-:W-:Y:S01]  /*0320*/  @P0 FFMA R5, R2, 1.84467440737095516160e+19, RZ ;  /* 0x5f80000002050823 */ /* 0x000fe200000000ff */
[----:B------:R-:W-:Y:S06]  /*0330*/  BRA `(.L_x_5) ;  /* 0x0000000000887947 */ /* 0x000fec0003800000 */
.L_x_4:
[----:B------:R-:W-:-:S05]  /*0340*/  VIADD R5, R2, 0xffffff03 ;  /* 0xffffff0302057836 */ /* 0x000fca0000000000 */
[----:B------:R-:W-:-:S13]  /*0350*/  ISETP.GT.U32.AND P0, PT, R5, 0x1, PT ;  /* 0x000000010500780c */ /* 0x000fda0003f04070 */
[----:B------:R-:W-:Y:S05]  /*0360*/  @P0 BRA `(.L_x_6) ;  /* 0x0000000000780947 */ /* 0x000fea0003800000 */
[----:B------:R-:W-:Y:S01]  /*0370*/  LOP3.LUT R7, R0, 0x7fffff, RZ, 0xc0, !PT ;  /* 0x007fffff00077812 */ /* 0x000fe200078ec0ff */
[----:B------:R-:W-:-:S03]  /*0380*/  IMAD.MOV.U32 R12, RZ, RZ, 0x3 ;  /* 0x00000003ff0c7424 */ /* 0x000fc600078e00ff */
[----:B------:R-:W-:Y:S02]  /*0390*/  LOP3.LUT R7, R7, 0x3f800000, RZ, 0xfc, !PT ;  /* 0x3f80000007077812 */ /* 0x000fe400078efcff */
[----:B------:R-:W-:Y:S02]  /*03a0*/  SHF.L.U32 R11, R12, R5, RZ ;  /* 0x000000050c0b7219 */ /* 0x000fe400000006ff */
[----:B------:R-:W0:Y:S02]  /*03b0*/  MUFU.RCP R8, R7 ;  /* 0x0000000700087308 */ /* 0x000e240000001000 */
[----:B0-----:R-:W-:-:S04]  /*03c0*/  FFMA R9, R7, R8, -1 ;  /* 0xbf80000007097423 */ /* 0x001fc80000000008 */
[----:B------:R-:W-:-:S04]  /*03d0*/  FADD.FTZ R9, -R9, -RZ ;  /* 0x800000ff09097221 */ /* 0x000fc80000010100 */
[CCC-:B------:R-:W-:Y:S01]  /*03e0*/  FFMA.RM R10, R8.reuse, R9.reuse, R8.reuse ;  /* 0x00000009080a7223 */ /* 0x1c0fe20000004008 */
[----:B------:R-:W-:-:S04]  /*03f0*/  FFMA.RP R9, R8, R9, R8 ;  /* 0x0000000908097223 */ /* 0x000fc80000008008 */
[C---:B------:R-:W-:Y:S02]  /*0400*/  LOP3.LUT R8, R10.reuse, 0x7fffff, RZ, 0xc0, !PT ;  /* 0x007fffff0a087812 */ /* 0x040fe400078ec0ff */
[----:B------:R-:W-:Y:S02]  /*0410*/  FSETP.NEU.FTZ.AND P0, PT, R10, R9, PT ;  /* 0x000000090a00720b */ /* 0x000fe40003f1d000 */
[----:B------:R-:W-:Y:S02]  /*0420*/  LOP3.LUT R8, R8, 0x800000, RZ, 0xfc, !PT ;  /* 0x0080000008087812 */ /* 0x000fe400078efcff */
[----:B------:R-:W-:Y:S02]  /*0430*/  SEL R9, RZ, 0xffffffff, !P0 ;  /* 0xffffffffff097807 */ /* 0x000fe40004000000 */
[----:B------:R-:W-:-:S03]  /*0440*/  LOP3.LUT R10, R11, R8, RZ, 0xc0, !PT ;  /* 0x000000080b0a7212 */ /* 0x000fc600078ec0ff */
[----:B------:R-:W-:Y:S01]  /*0450*/  IMAD.MOV R9, RZ, RZ, -R9 ;  /* 0x000000ffff097224 */ /* 0x000fe200078e0a09 */
[----:B------:R-:W-:-:S04]  /*0460*/  SHF.R.U32.HI R10, RZ, R5, R10 ;  /* 0x00000005ff0a7219 */ /* 0x000fc8000001160a */
[----:B------:R-:W-:Y:S02]  /*0470*/  LOP3.LUT P1, RZ, R9, R5, R8, 0xf8, !PT ;  /* 0x0000000509ff7212 */ /* 0x000fe4000782f808 */
[C---:B------:R-:W-:Y:S02]  /*0480*/  LOP3.LUT P0, RZ, R10.reuse, 0x1, RZ, 0xc0, !PT ;  /* 0x000000010aff7812 */ /* 0x040fe4000780c0ff */
[----:B------:R-:W-:-:S04]  /*0490*/  LOP3.LUT P2, RZ, R10, 0x2, RZ, 0xc0, !PT ;  /* 0x000000020aff7812 */ /* 0x000fc8000784c0ff */
[----:B------:R-:W-:Y:S02]  /*04a0*/  PLOP3.LUT P0, PT, P0, P1, P2, 0xe0, 0x0 ;  /* 0x000000000000781c */ /* 0x000fe40000703c20 */
[----:B------:R-:W-:Y:S02]  /*04b0*/  LOP3.LUT P1, RZ, R0, 0x7fffff, RZ, 0xc0, !PT ;  /* 0x007fffff00ff7812 */ /* 0x000fe4000782c0ff */
[----:B------:R-:W-:-:S05]  /*04c0*/  SEL R5, RZ, 0x1, !P0 ;  /* 0x00000001ff057807 */ /* 0x000fca0004000000 */
[----:B------:R-:W-:-:S05]  /*04d0*/  IMAD.MOV R5, RZ, RZ, -R5 ;  /* 0x000000ffff057224 */ /* 0x000fca00078e0a05 */
[----:B------:R-:W-:Y:S01]  /*04e0*/  ISETP.GE.AND P0, PT, R5, RZ, PT ;  /* 0x000000ff0500720c */ /* 0x000fe20003f06270 */
[----:B------:R-:W-:-:S05]  /*04f0*/  VIADD R5, R2, 0xffffff04 ;  /* 0xffffff0402057836 */ /* 0x000fca0000000000 */
[----:B------:R-:W-:-:S07]  /*0500*/  SHF.R.U32.HI R5, RZ, R5, R8 ;  /* 0x00000005ff057219 */ /* 0x000fce0000011608 */
[----:B------:R-:W-:-:S04]  /*0510*/  @!P0 VIADD R5, R5, 0x1 ;  /* 0x0000000105058836 */ /* 0x000fc80000000000 */
[----:B------:R-:W-:-:S05]  /*0520*/  @!P1 IMAD.SHL.U32 R5, R5, 0x2, RZ ;  /* 0x0000000205059824 */ /* 0x000fca00078e00ff */
[----:B------:R-:W-:Y:S01]  /*0530*/  LOP3.LUT R5, R5, 0x80000000, R0, 0xf8, !PT ;  /* 0x8000000005057812 */ /* 0x000fe200078ef800 */
[----:B------:R-:W-:Y:S06]  /*0540*/  BRA `(.L_x_5) ;  /* 0x0000000000047947 */ /* 0x000fec0003800000 */
.L_x_6:
[----:B------:R0:W1:Y:S02]  /*0550*/  MUFU.RCP R5, R0 ;  /* 0x0000000000057308 */ /* 0x0000640000001000 */
.L_x_5:
[----:B------:R-:W-:Y:S05]  /*0560*/  BSYNC.RECONVERGENT B1 ;  /* 0x0000000000017941 */ /* 0x000fea0003800200 */
.L_x_3:
[----:B------:R-:W-:-:S04]  /*0570*/  IMAD.MOV.U32 R7, RZ, RZ, 0x0 ;  /* 0x00000000ff077424 */ /* 0x000fc800078e00ff */
[----:B01----:R-:W-:Y:S05]  /*0580*/  RET.REL.NODEC R6 `(snn_surrogate_kernel) ;  /* 0xfffffff8069c7950 */ /* 0x003fea0003c3ffff */
.L_x_7:
[----:B------:R-:W-:-:S00]  /*0590*/  BRA `(.L_x_7) ;  /* 0xfffffffc00fc7947 */ /* 0x000fc0000383ffff */
[----:B------:R-:W-:-:S00]  /*05a0*/  NOP ;  /* 0x0000000000007918 */ /* 0x000fc00000000000 */
        /* <DEDUP_REMOVED lines=13> */
.L_x_8:


//--------------------- .nv.shared.reserved.0     --------------------------
	.section	.nv.shared.reserved.0,"aw",@nobits
	.weak		__nv_reservedSMEM_offset_0_alias
	.size		__nv_reservedSMEM_offset_0_alias, 0, 64
	.other		__nv_reservedSMEM_offset_0_alias,@"STO_CUDA_RESERVED_SHARED STV_DEFAULT"
__nv_reservedSMEM_offset_0_alias:
	.zero		0
	.zero		64


//--------------------- .nv.constant0.snn_surrogate_kernel --------------------------
	.section	.nv.constant0.snn_surrogate_kernel,"a",@progbits
	.sectionflags	@""
	.align	4
.nv.constant0.snn_surrogate_kernel:
	.zero		920


//--------------------- SYMBOLS --------------------------

	.type		.nv.reservedSmem.offset0,@object
	.size		.nv.reservedSmem.offset0,0x4
